//
// Generated by NVIDIA NVVM Compiler
//
// Compiler Build ID: CL-36424714
// Cuda compilation tools, release 13.0, V13.0.88
// Based on NVVM 20.0.0
//

.version 9.0
.target sm_100
.address_size 64

	// .globl	_Z21transposeMatrixKernelPfS_ii

.visible .entry _Z21transposeMatrixKernelPfS_ii(
	.param .u64 .ptr .align 1 _Z21transposeMatrixKernelPfS_ii_param_0,
	.param .u64 .ptr .align 1 _Z21transposeMatrixKernelPfS_ii_param_1,
	.param .u32 _Z21transposeMatrixKernelPfS_ii_param_2,
	.param .u32 _Z21transposeMatrixKernelPfS_ii_param_3
)
{
	.reg .pred 	%p<4>;
	.reg .b32 	%r<15>;
	.reg .b32 	%f<2>;
	.reg .b64 	%rd<9>;

	ld.param.u64 	%rd1, [_Z21transposeMatrixKernelPfS_ii_param_0];
	ld.param.u64 	%rd2, [_Z21transposeMatrixKernelPfS_ii_param_1];
	ld.param.u32 	%r5, [_Z21transposeMatrixKernelPfS_ii_param_2];
	ld.param.u32 	%r4, [_Z21transposeMatrixKernelPfS_ii_param_3];
	mov.u32 	%r6, %tid.x;
	mov.u32 	%r7, %ntid.x;
	mov.u32 	%r8, %ctaid.x;
	mad.lo.s32 	%r1, %r7, %r8, %r6;
	mov.u32 	%r9, %tid.y;
	mov.u32 	%r10, %ntid.y;
	mov.u32 	%r11, %ctaid.y;
	mad.lo.s32 	%r12, %r10, %r11, %r9;
	setp.ge.s32 	%p1, %r1, %r4;
	setp.ge.s32 	%p2, %r12, %r5;
	or.pred  	%p3, %p1, %p2;
	@%p3 bra 	$L__BB0_2;
	cvta.to.global.u64 	%rd3, %rd1;
	cvta.to.global.u64 	%rd4, %rd2;
	mad.lo.s32 	%r13, %r4, %r12, %r1;
	mul.wide.s32 	%rd5, %r13, 4;
	add.s64 	%rd6, %rd3, %rd5;
	ld.global.nc.f32 	%f1, [%rd6];
	mad.lo.s32 	%r14, %r5, %r1, %r12;
	mul.wide.s32 	%rd7, %r14, 4;
	add.s64 	%rd8, %rd4, %rd7;
	st.global.f32 	[%rd8], %f1;
$L__BB0_2:
	ret;

}


// ===== COMPILED SASS (sm_100) =====

	.target	sm_100

	.elftype	@"ET_EXEC"


//--------------------- .note.nv.tkinfo           --------------------------
	.section	.note.nv.tkinfo,"",@"SHT_NOTE"
	.sectionflags	@"SHF_NOTE_NV_TKINFO"
	.tkinfo
        /*0018*/ 	.word	0x00000002
        /*0030*/ 	.string	""
        /*0030*/ 	.string	"ptxas"
        /*0030*/ 	.string	"Cuda compilation tools, release 13.0, V13.0.88"
        /*0030*/ 	.string	"Build cuda_13.0.r13.0/compiler.36424714_0"
        /*0030*/ 	.string	"-arch sm_100 -m 64 "



//--------------------- .note.nv.cuinfo           --------------------------
	.section	.note.nv.cuinfo,"",@"SHT_NOTE"
	.sectionflags	@"SHF_NOTE_NV_CUINFO"
        /*0018*/ 	.short	0x0002
        /*001a*/ 	.short	0x0064
        /*001c*/ 	.short	0x0082
	.zero		2


//--------------------- .nv.info                  --------------------------
	.section	.nv.info,"",@"SHT_CUDA_INFO"
	.align	4


	//----- nvinfo : EIATTR_REGCOUNT
	.align		4
        /*0000*/ 	.byte	0x04, 0x2f
        /*0002*/ 	.short	(.L_1 - .L_0)
	.align		4
.L_0:
        /*0004*/ 	.word	index@(_Z21transposeMatrixKernelPfS_ii)
        /*0008*/ 	.word	0x0000000a


	//----- nvinfo : EIATTR_FRAME_SIZE
	.align		4
.L_1:
        /*000c*/ 	.byte	0x04, 0x11
        /*000e*/ 	.short	(.L_3 - .L_2)
	.align		4
.L_2:
        /*0010*/ 	.word	index@(_Z21transposeMatrixKernelPfS_ii)
        /*0014*/ 	.word	0x00000000


	//----- nvinfo : EIATTR_MIN_STACK_SIZE
	.align		4
.L_3:
        /*0018*/ 	.byte	0x04, 0x12
        /*001a*/ 	.short	(.L_5 - .L_4)
	.align		4
.L_4:
        /*001c*/ 	.word	index@(_Z21transposeMatrixKernelPfS_ii)
        /*0020*/ 	.word	0x00000000
.L_5:


//--------------------- .nv.compat                --------------------------
	.section	.nv.compat,"",@"SHT_CUDA_COMPAT_INFO"
	.align	4
        /*0000*/ 	.byte	0x02, 0x09, 0x00, 0x00, 0x02, 0x02, 0x01, 0x00, 0x02, 0x05, 0x05, 0x00, 0x03, 0x07, 0x01, 0x01
        /*0010*/ 	.byte	0x02, 0x03, 0x00, 0x00, 0x02, 0x06, 0x01, 0x00, 0x04, 0x0b, 0x08, 0x00, 0x09, 0x00, 0x00, 0x00
        /*0020*/ 	.byte	0x00, 0x00, 0x00, 0x00


//--------------------- .nv.info._Z21transposeMatrixKernelPfS_ii --------------------------
	.section	.nv.info._Z21transposeMatrixKernelPfS_ii,"",@"SHT_CUDA_INFO"
	.sectionflags	@""
	.align	4


	//----- nvinfo : EIATTR_CUDA_API_VERSION
	.align		4
        /*0000*/ 	.byte	0x04, 0x37
        /*0002*/ 	.short	(.L_7 - .L_6)
.L_6:
        /*0004*/ 	.word	0x00000082


	//----- nvinfo : EIATTR_KPARAM_INFO
	.align		4
.L_7:
        /*0008*/ 	.byte	0x04, 0x17
        /*000a*/ 	.short	(.L_9 - .L_8)
.L_8:
        /*000c*/ 	.word	0x00000000
        /*0010*/ 	.short	0x0003
        /*0012*/ 	.short	0x0014
        /*0014*/ 	.byte	0x00, 0xf0, 0x11, 0x00


	//----- nvinfo : EIATTR_KPARAM_INFO
	.align		4
.L_9:
        /*0018*/ 	.byte	0x04, 0x17
        /*001a*/ 	.short	(.L_11 - .L_10)
.L_10:
        /*001c*/ 	.word	0x00000000
        /*0020*/ 	.short	0x0002
        /*0022*/ 	.short	0x0010
        /*0024*/ 	.byte	0x00, 0xf0, 0x11, 0x00


	//----- nvinfo : EIATTR_KPARAM_INFO
	.align		4
.L_11:
        /*0028*/ 	.byte	0x04, 0x17
        /*002a*/ 	.short	(.L_13 - .L_12)
.L_12:
        /*002c*/ 	.word	0x00000000
        /*0030*/ 	.short	0x0001
        /*0032*/ 	.short	0x0008
        /*0034*/ 	.byte	0x00, 0xf5, 0x21, 0x00


	//----- nvinfo : EIATTR_KPARAM_INFO
	.align		4
.L_13:
        /*0038*/ 	.byte	0x04, 0x17
        /*003a*/ 	.short	(.L_15 - .L_14)
.L_14:
        /*003c*/ 	.word	0x00000000
        /*0040*/ 	.short	0x0000
        /*0042*/ 	.short	0x0000
        /*0044*/ 	.byte	0x00, 0xf5, 0x21, 0x00


	//----- nvinfo : EIATTR_SPARSE_MMA_MASK
	.align		4
.L_15:
        /*0048*/ 	.byte	0x03, 0x50
        /*004a*/ 	.short	0x0000


	//----- nvinfo : EIATTR_MAXREG_COUNT
	.align		4
        /*004c*/ 	.byte	0x03, 0x1b
        /*004e*/ 	.short	0x00ff


	//----- nvinfo : EIATTR_MERCURY_ISA_VERSION
	.align		4
        /*0050*/ 	.byte	0x03, 0x5f
        /*0052*/ 	.short	0x0101


	//----- nvinfo : EIATTR_VRC_CTA_INIT_COUNT
	.align		4
        /*0054*/ 	.byte	0x02, 0x4a
	.zero		1
	.zero		1


	//----- nvinfo : EIATTR_EXIT_INSTR_OFFSETS
	.align		4
        /*0058*/ 	.byte	0x04, 0x1c
        /*005a*/ 	.short	(.L_17 - .L_16)


	//   ....[0]....
.L_16:
        /*005c*/ 	.word	0x000000c0


	//   ....[1]....
        /*0060*/ 	.word	0x00000160


	//----- nvinfo : EIATTR_CBANK_PARAM_SIZE
	.align		4
.L_17:
        /*0064*/ 	.byte	0x03, 0x19
        /*0066*/ 	.short	0x0018


	//----- nvinfo : EIATTR_PARAM_CBANK
	.align		4
        /*0068*/ 	.byte	0x04, 0x0a
        /*006a*/ 	.short	(.L_19 - .L_18)
	.align		4
.L_18:
        /*006c*/ 	.word	index@(.nv.constant0._Z21transposeMatrixKernelPfS_ii)
        /*0070*/ 	.short	0x0380
        /*0072*/ 	.short	0x0018


	//----- nvinfo : EIATTR_SW_WAR
	.align		4
.L_19:
        /*0074*/ 	.byte	0x04, 0x36
        /*0076*/ 	.short	(.L_21 - .L_20)
.L_20:
        /*0078*/ 	.word	0x00000008
.L_21:


//--------------------- .nv.callgraph             --------------------------
	.section	.nv.callgraph,"",@"SHT_CUDA_CALLGRAPH"
	.align	4
	.sectionentsize	8
	.align		4
        /*0000*/ 	.word	0x00000000
	.align		4
        /*0004*/ 	.word	0xffffffff
	.align		4
        /*0008*/ 	.word	0x00000000
	.align		4
        /*000c*/ 	.word	0xfffffffe
	.align		4
        /*0010*/ 	.word	0x00000000
	.align		4
        /*0014*/ 	.word	0xfffffffd
	.align		4
        /*0018*/ 	.word	0x00000000
	.align		4
        /*001c*/ 	.word	0xfffffffc


//--------------------- .text._Z21transposeMatrixKernelPfS_ii --------------------------
	.section	.text._Z21transposeMatrixKernelPfS_ii,"ax",@progbits
	.align	128
        .global         _Z21transposeMatrixKernelPfS_ii
        .type           _Z21transposeMatrixKernelPfS_ii,@function
        .size           _Z21transposeMatrixKernelPfS_ii,(.L_x_1 - _Z21transposeMatrixKernelPfS_ii)
        .other          _Z21transposeMatrixKernelPfS_ii,@"STO_CUDA_ENTRY STV_DEFAULT"
_Z21transposeMatrixKernelPfS_ii:
.text._Z21transposeMatrixKernelPfS_ii:
[----:B------:R-:W-:Y:S01]  /*0000*/  LDC R1, c[0x0][0x37c] ;  /* 0x0000df00ff017b82 */ /* 0x000fe20000000800 */
[----:B------:R-:W0:Y:S01]  /*0010*/  S2R R7, SR_TID.Y ;  /* 0x0000000000077919 */ /* 0x000e220000002200 */
[----:B------:R-:W1:Y:S01]  /*0020*/  LDCU UR4, c[0x0][0x360] ;  /* 0x00006c00ff0477ac */ /* 0x000e620008000800 */
[----:B------:R-:W0:Y:S01]  /*0030*/  S2R R2, SR_CTAID.Y ;  /* 0x0000000000027919 */ /* 0x000e220000002600 */
[----:B------:R-:W0:Y:S01]  /*0040*/  LDCU UR5, c[0x0][0x364] ;  /* 0x00006c80ff0577ac */ /* 0x000e220008000800 */
[----:B------:R-:W1:Y:S01]  /*0050*/  S2R R0, SR_TID.X ;  /* 0x0000000000007919 */ /* 0x000e620000002100 */
[----:B------:R-:W2:Y:S01]  /*0060*/  LDCU.64 UR6, c[0x0][0x390] ;  /* 0x00007200ff0677ac */ /* 0x000ea20008000a00 */
[----:B------:R-:W1:Y:S01]  /*0070*/  S2R R3, SR_CTAID.X ;  /* 0x0000000000037919 */ /* 0x000e620000002500 */
[----:B0-----:R-:W-:-:S05]  /*0080*/  IMAD R7, R2, UR5, R7 ;  /* 0x0000000502077c24 */ /* 0x001fca000f8e0207 */
[----:B--2---:R-:W-:Y:S01]  /*0090*/  ISETP.GE.AND P0, PT, R7, UR6, PT ;  /* 0x0000000607007c0c */ /* 0x004fe2000bf06270 */
[----:B-1----:R-:W-:-:S05]  /*00a0*/  IMAD R0, R3, UR4, R0 ;  /* 0x0000000403007c24 */ /* 0x002fca000f8e0200 */
[----:B------:R-:W-:-:S13]  /*00b0*/  ISETP.GE.OR P0, PT, R0, UR7, P0 ;  /* 0x0000000700007c0c */ /* 0x000fda0008706670 */
[----:B------:R-:W-:Y:S05]  /*00c0*/  @P0 EXIT ;  /* 0x000000000000094d */ /* 0x000fea0003800000 */
[----:B------:R-:W0:Y:S01]  /*00d0*/  LDC.64 R2, c[0x0][0x380] ;  /* 0x0000e000ff027b82 */ /* 0x000e220000000a00 */
[----:B------:R-:W1:Y:S01]  /*00e0*/  LDCU.64 UR4, c[0x0][0x358] ;  /* 0x00006b00ff0477ac */ /* 0x000e620008000a00 */
[----:B------:R-:W-:-:S04]  /*00f0*/  IMAD R5, R7, UR7, R0 ;  /* 0x0000000707057c24 */ /* 0x000fc8000f8e0200 */
[----:B0-----:R-:W-:Y:S02]  /*0100*/  IMAD.WIDE R2, R5, 0x4, R2 ;  /* 0x0000000405027825 */ /* 0x001fe400078e0202 */
[----:B------:R-:W0:Y:S04]  /*0110*/  LDC.64 R4, c[0x0][0x388] ;  /* 0x0000e200ff047b82 */ /* 0x000e280000000a00 */
[----:B-1----:R-:W2:Y:S01]  /*0120*/  LDG.E.CONSTANT R3, desc[UR4][R2.64] ;  /* 0x0000000402037981 */ /* 0x002ea2000c1e9900 */
[----:B------:R-:W-:-:S04]  /*0130*/  IMAD R7, R0, UR6, R7 ;  /* 0x0000000600077c24 */ /* 0x000fc8000f8e0207 */
[----:B0-----:R-:W-:-:S05]  /*0140*/  IMAD.WIDE R4, R7, 0x4, R4 ;  /* 0x0000000407047825 */ /* 0x001fca00078e0204 */
[----:B--2---:R-:W-:Y:S01]  /*0150*/  STG.E desc[UR4][R4.64], R3 ;  /* 0x0000000304007986 */ /* 0x004fe2000c101904 */
[----:B------:R-:W-:Y:S05]  /*0160*/  EXIT ;  /* 0x000000000000794d */ /* 0x000fea0003800000 */
.L_x_0:
[----:B------:R-:W-:-:S00]  /*0170*/  BRA `(.L_x_0) ;  /* 0xfffffffc00fc7947 */ /* 0x000fc0000383ffff */
[----:B------:R-:W-:-:S00]  /*0180*/  NOP ;  /* 0x0000000000007918 */ /* 0x000fc00000000000 */
[----:B------:R-:W-:-:S00]  /*0190*/  NOP ;  /* 0x0000000000007918 */ /* 0x000fc00000000000 */
[----:B------:R-:W-:-:S00]  /*01a0*/  NOP ;  /* 0x0000000000007918 */ /* 0x000fc00000000000 */
[----:B------:R-:W-:-:S00]  /*01b0*/  NOP ;  /* 0x0000000000007918 */ /* 0x000fc00000000000 */
[----:B------:R-:W-:-:S00]  /*01c0*/  NOP ;  /* 0x0000000000007918 */ /* 0x000fc00000000000 */
[----:B------:R-:W-:-:S00]  /*01d0*/  NOP ;  /* 0x0000000000007918 */ /* 0x000fc00000000000 */
[----:B------:R-:W-:-:S00]  /*01e0*/  NOP ;  /* 0x0000000000007918 */ /* 0x000fc00000000000 */
[----:B------:R-:W-:-:S00]  /*01f0*/  NOP ;  /* 0x0000000000007918 */ /* 0x000fc00000000000 */
.L_x_1:


//--------------------- .nv.shared.reserved.0     --------------------------
	.section	.nv.shared.reserved.0,"aw",@nobits
	.weak		__nv_reservedSMEM_offset_0_alias
	.size		__nv_reservedSMEM_offset_0_alias, 0, 64
	.other		__nv_reservedSMEM_offset_0_alias,@"STO_CUDA_RESERVED_SHARED STV_DEFAULT"
__nv_reservedSMEM_offset_0_alias:
	.zero		0
	.zero		64


//--------------------- .nv.constant0._Z21transposeMatrixKernelPfS_ii --------------------------
	.section	.nv.constant0._Z21transposeMatrixKernelPfS_ii,"a",@progbits
	.sectionflags	@""
	.align	4
.nv.constant0._Z21transposeMatrixKernelPfS_ii:
	.zero		920


//--------------------- SYMBOLS --------------------------

	.type		.nv.reservedSmem.offset0,@object
	.size		.nv.reservedSmem.offset0,0x4
